//
// Generated by NVIDIA NVVM Compiler
//
// Compiler Build ID: CL-36424714
// Cuda compilation tools, release 13.0, V13.0.88
// Based on NVVM 20.0.0
//

.version 9.0
.target sm_100
.address_size 64

	// .globl	_Z16integratorKernelPfi

.visible .entry _Z16integratorKernelPfi(
	.param .u64 .ptr .align 1 _Z16integratorKernelPfi_param_0,
	.param .u32 _Z16integratorKernelPfi_param_1
)
{
	.reg .pred 	%p<2>;
	.reg .b32 	%r<6>;
	.reg .b32 	%f<6>;
	.reg .b64 	%rd<5>;

	ld.param.u64 	%rd1, [_Z16integratorKernelPfi_param_0];
	ld.param.u32 	%r2, [_Z16integratorKernelPfi_param_1];
	mov.u32 	%r3, %ctaid.x;
	mov.u32 	%r4, %ntid.x;
	mov.u32 	%r5, %tid.x;
	mad.lo.s32 	%r1, %r3, %r4, %r5;
	setp.ge.s32 	%p1, %r1, %r2;
	@%p1 bra 	$L__BB0_2;
	cvt.rn.f32.s32 	%f1, %r2;
	cvt.rn.f32.s32 	%f2, %r1;
	div.rn.f32 	%f3, %f2, %f1;
	cvta.to.global.u64 	%rd2, %rd1;
	fma.rn.f32 	%f4, %f3, %f3, 0f3F800000;
	rcp.rn.f32 	%f5, %f4;
	mul.wide.s32 	%rd3, %r1, 4;
	add.s64 	%rd4, %rd2, %rd3;
	st.global.f32 	[%rd4], %f5;
$L__BB0_2:
	ret;

}


// ===== COMPILED SASS (sm_100) =====

	.target	sm_100

	.elftype	@"ET_EXEC"


//--------------------- .note.nv.tkinfo           --------------------------
	.section	.note.nv.tkinfo,"",@"SHT_NOTE"
	.sectionflags	@"SHF_NOTE_NV_TKINFO"
	.tkinfo
        /*0018*/ 	.word	0x00000002
        /*0030*/ 	.string	""
        /*0030*/ 	.string	"ptxas"
        /*0030*/ 	.string	"Cuda compilation tools, release 13.0, V13.0.88"
        /*0030*/ 	.string	"Build cuda_13.0.r13.0/compiler.36424714_0"
        /*0030*/ 	.string	"-arch sm_100 -m 64 "



//--------------------- .note.nv.cuinfo           --------------------------
	.section	.note.nv.cuinfo,"",@"SHT_NOTE"
	.sectionflags	@"SHF_NOTE_NV_CUINFO"
        /*0018*/ 	.short	0x0002
        /*001a*/ 	.short	0x0064
        /*001c*/ 	.short	0x0082
	.zero		2


//--------------------- .nv.info                  --------------------------
	.section	.nv.info,"",@"SHT_CUDA_INFO"
	.align	4


	//----- nvinfo : EIATTR_REGCOUNT
	.align		4
        /*0000*/ 	.byte	0x04, 0x2f
        /*0002*/ 	.short	(.L_1 - .L_0)
	.align		4
.L_0:
        /*0004*/ 	.word	index@(_Z16integratorKernelPfi)
        /*0008*/ 	.word	0x00000010


	//----- nvinfo : EIATTR_FRAME_SIZE
	.align		4
.L_1:
        /*000c*/ 	.byte	0x04, 0x11
        /*000e*/ 	.short	(.L_3 - .L_2)
	.align		4
.L_2:
        /*0010*/ 	.word	index@($__internal_1_$__cuda_sm3x_div_rn_noftz_f32_slowpath)
        /*0014*/ 	.word	0x00000000


	//----- nvinfo : EIATTR_FRAME_SIZE
	.align		4
.L_3:
        /*0018*/ 	.byte	0x04, 0x11
        /*001a*/ 	.short	(.L_5 - .L_4)
	.align		4
.L_4:
        /*001c*/ 	.word	index@($__internal_0_$__cuda_sm20_rcp_rn_f32_slowpath)
        /*0020*/ 	.word	0x00000000


	//----- nvinfo : EIATTR_FRAME_SIZE
	.align		4
.L_5:
        /*0024*/ 	.byte	0x04, 0x11
        /*0026*/ 	.short	(.L_7 - .L_6)
	.align		4
.L_6:
        /*0028*/ 	.word	index@(_Z16integratorKernelPfi)
        /*002c*/ 	.word	0x00000000


	//----- nvinfo : EIATTR_MIN_STACK_SIZE
	.align		4
.L_7:
        /*0030*/ 	.byte	0x04, 0x12
        /*0032*/ 	.short	(.L_9 - .L_8)
	.align		4
.L_8:
        /*0034*/ 	.word	index@(_Z16integratorKernelPfi)
        /*0038*/ 	.word	0x00000000
.L_9:


//--------------------- .nv.compat                --------------------------
	.section	.nv.compat,"",@"SHT_CUDA_COMPAT_INFO"
	.align	4
        /*0000*/ 	.byte	0x02, 0x09, 0x00, 0x00, 0x02, 0x02, 0x01, 0x00, 0x02, 0x05, 0x05, 0x00, 0x03, 0x07, 0x01, 0x01
        /*0010*/ 	.byte	0x02, 0x03, 0x00, 0x00, 0x02, 0x06, 0x01, 0x00, 0x04, 0x0b, 0x08, 0x00, 0x01, 0x00, 0x00, 0x00
        /*0020*/ 	.byte	0x00, 0x00, 0x00, 0x00


//--------------------- .nv.info._Z16integratorKernelPfi --------------------------
	.section	.nv.info._Z16integratorKernelPfi,"",@"SHT_CUDA_INFO"
	.sectionflags	@""
	.align	4


	//----- nvinfo : EIATTR_CUDA_API_VERSION
	.align		4
        /*0000*/ 	.byte	0x04, 0x37
        /*0002*/ 	.short	(.L_11 - .L_10)
.L_10:
        /*0004*/ 	.word	0x00000082


	//----- nvinfo : EIATTR_KPARAM_INFO
	.align		4
.L_11:
        /*0008*/ 	.byte	0x04, 0x17
        /*000a*/ 	.short	(.L_13 - .L_12)
.L_12:
        /*000c*/ 	.word	0x00000000
        /*0010*/ 	.short	0x0001
        /*0012*/ 	.short	0x0008
        /*0014*/ 	.byte	0x00, 0xf0, 0x11, 0x00


	//----- nvinfo : EIATTR_KPARAM_INFO
	.align		4
.L_13:
        /*0018*/ 	.byte	0x04, 0x17
        /*001a*/ 	.short	(.L_15 - .L_14)
.L_14:
        /*001c*/ 	.word	0x00000000
        /*0020*/ 	.short	0x0000
        /*0022*/ 	.short	0x0000
        /*0024*/ 	.byte	0x00, 0xf5, 0x21, 0x00


	//----- nvinfo : EIATTR_SPARSE_MMA_MASK
	.align		4
.L_15:
        /*0028*/ 	.byte	0x03, 0x50
        /*002a*/ 	.short	0x0000


	//----- nvinfo : EIATTR_MAXREG_COUNT
	.align		4
        /*002c*/ 	.byte	0x03, 0x1b
        /*002e*/ 	.short	0x00ff


	//----- nvinfo : EIATTR_MERCURY_ISA_VERSION
	.align		4
        /*0030*/ 	.byte	0x03, 0x5f
        /*0032*/ 	.short	0x0101


	//----- nvinfo : EIATTR_VRC_CTA_INIT_COUNT
	.align		4
        /*0034*/ 	.byte	0x02, 0x4a
	.zero		1
	.zero		1


	//----- nvinfo : EIATTR_EXIT_INSTR_OFFSETS
	.align		4
        /*0038*/ 	.byte	0x04, 0x1c
        /*003a*/ 	.short	(.L_17 - .L_16)


	//   ....[0]....
.L_16:
        /*003c*/ 	.word	0x00000070


	//   ....[1]....
        /*0040*/ 	.word	0x000002a0


	//----- nvinfo : EIATTR_CRS_STACK_SIZE
	.align		4
.L_17:
        /*0044*/ 	.byte	0x04, 0x1e
        /*0046*/ 	.short	(.L_19 - .L_18)
.L_18:
        /*0048*/ 	.word	0x00000000


	//----- nvinfo : EIATTR_CBANK_PARAM_SIZE
	.align		4
.L_19:
        /*004c*/ 	.byte	0x03, 0x19
        /*004e*/ 	.short	0x000c


	//----- nvinfo : EIATTR_PARAM_CBANK
	.align		4
        /*0050*/ 	.byte	0x04, 0x0a
        /*0052*/ 	.short	(.L_21 - .L_20)
	.align		4
.L_20:
        /*0054*/ 	.word	index@(.nv.constant0._Z16integratorKernelPfi)
        /*0058*/ 	.short	0x0380
        /*005a*/ 	.short	0x000c


	//----- nvinfo : EIATTR_SW_WAR
	.align		4
.L_21:
        /*005c*/ 	.byte	0x04, 0x36
        /*005e*/ 	.short	(.L_23 - .L_22)
.L_22:
        /*0060*/ 	.word	0x00000008
.L_23:


//--------------------- .nv.callgraph             --------------------------
	.section	.nv.callgraph,"",@"SHT_CUDA_CALLGRAPH"
	.align	4
	.sectionentsize	8
	.align		4
        /*0000*/ 	.word	0x00000000
	.align		4
        /*0004*/ 	.word	0xffffffff
	.align		4
        /*0008*/ 	.word	0x00000000
	.align		4
        /*000c*/ 	.word	0xfffffffe
	.align		4
        /*0010*/ 	.word	0x00000000
	.align		4
        /*0014*/ 	.word	0xfffffffd
	.align		4
        /*0018*/ 	.word	0x00000000
	.align		4
        /*001c*/ 	.word	0xfffffffc


//--------------------- .text._Z16integratorKernelPfi --------------------------
	.section	.text._Z16integratorKernelPfi,"ax",@progbits
	.align	128
        .global         _Z16integratorKernelPfi
        .type           _Z16integratorKernelPfi,@function
        .size           _Z16integratorKernelPfi,(.L_x_22 - _Z16integratorKernelPfi)
        .other          _Z16integratorKernelPfi,@"STO_CUDA_ENTRY STV_DEFAULT"
_Z16integratorKernelPfi:
.text._Z16integratorKernelPfi:
[----:B------:R-:W-:Y:S01]  /*0000*/  LDC R1, c[0x0][0x37c] ;  /* 0x0000df00ff017b82 */ /* 0x000fe20000000800 */
[----:B------:R-:W0:Y:S07]  /*0010*/  S2R R3, SR_TID.X ;  /* 0x0000000000037919 */ /* 0x000e2e0000002100 */
[----:B------:R-:W0:Y:S01]  /*0020*/  S2UR UR4, SR_CTAID.X ;  /* 0x00000000000479c3 */ /* 0x000e220000002500 */
[----:B------:R-:W1:Y:S07]  /*0030*/  LDCU UR5, c[0x0][0x388] ;  /* 0x00007100ff0577ac */ /* 0x000e6e0008000800 */
[----:B------:R-:W0:Y:S02]  /*0040*/  LDC R4, c[0x0][0x360] ;  /* 0x0000d800ff047b82 */ /* 0x000e240000000800 */
[----:B0-----:R-:W-:-:S05]  /*0050*/  IMAD R4, R4, UR4, R3 ;  /* 0x0000000404047c24 */ /* 0x001fca000f8e0203 */
[----:B-1----:R-:W-:-:S13]  /*0060*/  ISETP.GE.AND P0, PT, R4, UR5, PT ;  /* 0x0000000504007c0c */ /* 0x002fda000bf06270 */
[----:B------:R-:W-:Y:S05]  /*0070*/  @P0 EXIT ;  /* 0x000000000000094d */ /* 0x000fea0003800000 */
[----:B------:R-:W-:Y:S01]  /*0080*/  I2FP.F32.S32 R3, UR5 ;  /* 0x0000000500037c45 */ /* 0x000fe20008201400 */
[----:B------:R-:W-:Y:S01]  /*0090*/  BSSY.RECONVERGENT B0, `(.L_x_0) ;  /* 0x000000d000007945 */ /* 0x000fe20003800200 */
[----:B------:R-:W-:Y:S02]  /*00a0*/  I2FP.F32.S32 R0, R4 ;  /* 0x0000000400007245 */ /* 0x000fe40000201400 */
[----:B------:R-:W0:Y:S08]  /*00b0*/  MUFU.RCP R2, R3 ;  /* 0x0000000300027308 */ /* 0x000e300000001000 */
[----:B------:R-:W1:Y:S01]  /*00c0*/  FCHK P0, R0, R3 ;  /* 0x0000000300007302 */ /* 0x000e620000000000 */
[----:B0-----:R-:W-:-:S04]  /*00d0*/  FFMA R5, -R3, R2, 1 ;  /* 0x3f80000003057423 */ /* 0x001fc80000000102 */
[----:B------:R-:W-:-:S04]  /*00e0*/  FFMA R5, R2, R5, R2 ;  /* 0x0000000502057223 */ /* 0x000fc80000000002 */
[----:B------:R-:W-:-:S04]  /*00f0*/  FFMA R2, R0, R5, RZ ;  /* 0x0000000500027223 */ /* 0x000fc800000000ff */
[----:B------:R-:W-:-:S04]  /*0100*/  FFMA R6, -R3, R2, R0 ;  /* 0x0000000203067223 */ /* 0x000fc80000000100 */
[----:B------:R-:W-:Y:S01]  /*0110*/  FFMA R2, R5, R6, R2 ;  /* 0x0000000605027223 */ /* 0x000fe20000000002 */
[----:B-1----:R-:W-:Y:S06]  /*0120*/  @!P0 BRA `(.L_x_1) ;  /* 0x00000000000c8947 */ /* 0x002fec0003800000 */
[----:B------:R-:W-:-:S07]  /*0130*/  MOV R2, 0x150 ;  /* 0x0000015000027802 */ /* 0x000fce0000000f00 */
[----:B------:R-:W-:Y:S05]  /*0140*/  CALL.REL.NOINC `($__internal_1_$__cuda_sm3x_div_rn_noftz_f32_slowpath) ;  /* 0x00000004002c7944 */ /* 0x000fea0003c00000 */
[----:B------:R-:W-:-:S07]  /*0150*/  IMAD.MOV.U32 R2, RZ, RZ, R0 ;  /* 0x000000ffff027224 */ /* 0x000fce00078e0000 */
.L_x_1:
[----:B------:R-:W-:Y:S05]  /*0160*/  BSYNC.RECONVERGENT B0 ;  /* 0x0000000000007941 */ /* 0x000fea0003800200 */
.L_x_0:
[----:B------:R-:W-:Y:S01]  /*0170*/  FFMA R2, R2, R2, 1 ;  /* 0x3f80000002027423 */ /* 0x000fe20000000002 */
[----:B------:R-:W0:Y:S01]  /*0180*/  LDCU.64 UR4, c[0x0][0x358] ;  /* 0x00006b00ff0477ac */ /* 0x000e220008000a00 */
[----:B------:R-:W-:Y:S02]  /*0190*/  BSSY.RECONVERGENT B0, `(.L_x_2) ;  /* 0x000000d000007945 */ /* 0x000fe40003800200 */
[----:B------:R-:W-:-:S05]  /*01a0*/  VIADD R0, R2, 0x1800000 ;  /* 0x0180000002007836 */ /* 0x000fca0000000000 */
[----:B------:R-:W-:-:S04]  /*01b0*/  LOP3.LUT R0, R0, 0x7f800000, RZ, 0xc0, !PT ;  /* 0x7f80000000007812 */ /* 0x000fc800078ec0ff */
[----:B------:R-:W-:-:S13]  /*01c0*/  ISETP.GT.U32.AND P0, PT, R0, 0x1ffffff, PT ;  /* 0x01ffffff0000780c */ /* 0x000fda0003f04070 */
[----:B0-----:R-:W-:Y:S05]  /*01d0*/  @P0 BRA `(.L_x_3) ;  /* 0x0000000000100947 */ /* 0x001fea0003800000 */
[----:B------:R-:W-:-:S07]  /*01e0*/  MOV R6, 0x200 ;  /* 0x0000020000067802 */ /* 0x000fce0000000f00 */
[----:B------:R-:W-:Y:S05]  /*01f0*/  CALL.REL.NOINC `($__internal_0_$__cuda_sm20_rcp_rn_f32_slowpath) ;  /* 0x00000000002c7944 */ /* 0x000fea0003c00000 */
[----:B------:R-:W-:Y:S01]  /*0200*/  IMAD.MOV.U32 R7, RZ, RZ, R3 ;  /* 0x000000ffff077224 */ /* 0x000fe200078e0003 */
[----:B------:R-:W-:Y:S06]  /*0210*/  BRA `(.L_x_4) ;  /* 0x0000000000107947 */ /* 0x000fec0003800000 */
.L_x_3:
[----:B------:R-:W0:Y:S02]  /*0220*/  MUFU.RCP R7, R2 ;  /* 0x0000000200077308 */ /* 0x000e240000001000 */
[----:B0-----:R-:W-:-:S04]  /*0230*/  FFMA R0, R2, R7, -1 ;  /* 0xbf80000002007423 */ /* 0x001fc80000000007 */
[----:B------:R-:W-:-:S04]  /*0240*/  FADD.FTZ R0, -R0, -RZ ;  /* 0x800000ff00007221 */ /* 0x000fc80000010100 */
[----:B------:R-:W-:-:S07]  /*0250*/  FFMA R7, R7, R0, R7 ;  /* 0x0000000007077223 */ /* 0x000fce0000000007 */
.L_x_4:
[----:B------:R-:W-:Y:S05]  /*0260*/  BSYNC.RECONVERGENT B0 ;  /* 0x0000000000007941 */ /* 0x000fea0003800200 */
.L_x_2:
[----:B------:R-:W0:Y:S02]  /*0270*/  LDC.64 R2, c[0x0][0x380] ;  /* 0x0000e000ff027b82 */ /* 0x000e240000000a00 */
[----:B0-----:R-:W-:-:S05]  /*0280*/  IMAD.WIDE R4, R4, 0x4, R2 ;  /* 0x0000000404047825 */ /* 0x001fca00078e0202 */
[----:B------:R-:W-:Y:S01]  /*0290*/  STG.E desc[UR4][R4.64], R7 ;  /* 0x0000000704007986 */ /* 0x000fe2000c101904 */
[----:B------:R-:W-:Y:S05]  /*02a0*/  EXIT ;  /* 0x000000000000794d */ /* 0x000fea0003800000 */
        .weak           $__internal_0_$__cuda_sm20_rcp_rn_f32_slowpath
        .type           $__internal_0_$__cuda_sm20_rcp_rn_f32_slowpath,@function
        .size           $__internal_0_$__cuda_sm20_rcp_rn_f32_slowpath,($__internal_1_$__cuda_sm3x_div_rn_noftz_f32_slowpath - $__internal_0_$__cuda_sm20_rcp_rn_f32_slowpath)
$__internal_0_$__cuda_sm20_rcp_rn_f32_slowpath:
[----:B------:R-:W-:Y:S01]  /*02b0*/  IMAD.SHL.U32 R0, R2, 0x2, RZ ;  /* 0x0000000202007824 */ /* 0x000fe200078e00ff */
[----:B------:R-:W-:Y:S04]  /*02c0*/  BSSY.RECONVERGENT B1, `(.L_x_5) ;  /* 0x0000031000017945 */ /* 0x000fe80003800200 */
[----:B------:R-:W-:Y:S01]  /*02d0*/  SHF.R.U32.HI R7, RZ, 0x18, R0 ;  /* 0x00000018ff077819 */ /* 0x000fe20000011600 */
[----:B------:R-:W-:-:S03]  /*02e0*/  IMAD.MOV.U32 R0, RZ, RZ, R2 ;  /* 0x000000ffff007224 */ /* 0x000fc600078e0002 */
[----:B------:R-:W-:-:S13]  /*02f0*/  ISETP.NE.U32.AND P0, PT, R7, RZ, PT ;  /* 0x000000ff0700720c */ /* 0x000fda0003f05070 */
[----:B------:R-:W-:Y:S05]  /*0300*/  @P0 BRA `(.L_x_6) ;  /* 0x0000000000280947 */ /* 0x000fea0003800000 */
[----:B------:R-:W-:-:S05]  /*0310*/  IMAD.SHL.U32 R2, R0, 0x2, RZ ;  /* 0x0000000200027824 */ /* 0x000fca00078e00ff */
[----:B------:R-:W-:-:S13]  /*0320*/  ISETP.NE.AND P0, PT, R2, RZ, PT ;  /* 0x000000ff0200720c */ /* 0x000fda0003f05270 */
[----:B------:R-:W-:Y:S01]  /*0330*/  @P0 FFMA R5, R0, 1.84467440737095516160e+19, RZ ;  /* 0x5f80000000050823 */ /* 0x000fe200000000ff */
[----:B------:R-:W-:Y:S08]  /*0340*/  @!P0 MUFU.RCP R3, R0 ;  /* 0x0000000000038308 */ /* 0x000ff00000001000 */
[----:B------:R-:W0:Y:S02]  /*0350*/  @P0 MUFU.RCP R2, R5 ;  /* 0x0000000500020308 */ /* 0x000e240000001000 */
[----:B0-----:R-:W-:-:S04]  /*0360*/  @P0 FFMA R7, R5, R2, -1 ;  /* 0xbf80000005070423 */ /* 0x001fc80000000002 */
[----:B------:R-:W-:-:S04]  /*0370*/  @P0 FADD.FTZ R7, -R7, -RZ ;  /* 0x800000ff07070221 */ /* 0x000fc80000010100 */
[----:B------:R-:W-:-:S04]  /*0380*/  @P0 FFMA R2, R2, R7, R2 ;  /* 0x0000000702020223 */ /* 0x000fc80000000002 */
[----:B------:R-:W-:Y:S01]  /*0390*/  @P0 FFMA R3, R2, 1.84467440737095516160e+19, RZ ;  /* 0x5f80000002030823 */ /* 0x000fe200000000ff */
[----:B------:R-:W-:Y:S06]  /*03a0*/  BRA `(.L_x_7) ;  /* 0x0000000000887947 */ /* 0x000fec0003800000 */
.L_x_6:
[----:B------:R-:W-:-:S05]  /*03b0*/  VIADD R9, R7, 0xffffff03 ;  /* 0xffffff0307097836 */ /* 0x000fca0000000000 */
[----:B------:R-:W-:-:S13]  /*03c0*/  ISETP.GT.U32.AND P0, PT, R9, 0x1, PT ;  /* 0x000000010900780c */ /* 0x000fda0003f04070 */
[----:B------:R-:W-:Y:S05]  /*03d0*/  @P0 BRA `(.L_x_8) ;  /* 0x0000000000780947 */ /* 0x000fea0003800000 */
[----:B------:R-:W-:Y:S01]  /*03e0*/  LOP3.LUT R2, R0, 0x7fffff, RZ, 0xc0, !PT ;  /* 0x007fffff00027812 */ /* 0x000fe200078ec0ff */
[----:B------:R-:W-:-:S03]  /*03f0*/  IMAD.MOV.U32 R10, RZ, RZ, 0x3 ;  /* 0x00000003ff0a7424 */ /* 0x000fc600078e00ff */
[----:B------:R-:W-:Y:S02]  /*0400*/  LOP3.LUT R2, R2, 0x3f800000, RZ, 0xfc, !PT ;  /* 0x3f80000002027812 */ /* 0x000fe400078efcff */
[----:B------:R-:W-:Y:S02]  /*0410*/  SHF.L.U32 R10, R10, R9, RZ ;  /* 0x000000090a0a7219 */ /* 0x000fe400000006ff */
[----:B------:R-:W0:Y:S02]  /*0420*/  MUFU.RCP R3, R2 ;  /* 0x0000000200037308 */ /* 0x000e240000001000 */
[----:B0-----:R-:W-:-:S04]  /*0430*/  FFMA R5, R2, R3, -1 ;  /* 0xbf80000002057423 */ /* 0x001fc80000000003 */
[----:B------:R-:W-:-:S04]  /*0440*/  FADD.FTZ R8, -R5, -RZ ;  /* 0x800000ff05087221 */ /* 0x000fc80000010100 */
[CCC-:B------:R-:W-:Y:S01]  /*0450*/  FFMA.RM R5, R3.reuse, R8.reuse, R3.reuse ;  /* 0x0000000803057223 */ /* 0x1c0fe20000004003 */
[----:B------:R-:W-:-:S04]  /*0460*/  FFMA.RP R8, R3, R8, R3 ;  /* 0x0000000803087223 */ /* 0x000fc80000008003 */
[C---:B------:R-:W-:Y:S02]  /*0470*/  LOP3.LUT R3, R5.reuse, 0x7fffff, RZ, 0xc0, !PT ;  /* 0x007fffff05037812 */ /* 0x040fe400078ec0ff */
[----:B------:R-:W-:Y:S02]  /*0480*/  FSETP.NEU.FTZ.AND P0, PT, R5, R8, PT ;  /* 0x000000080500720b */ /* 0x000fe40003f1d000 */
[----:B------:R-:W-:Y:S02]  /*0490*/  LOP3.LUT R3, R3, 0x800000, RZ, 0xfc, !PT ;  /* 0x0080000003037812 */ /* 0x000fe400078efcff */
[----:B------:R-:W-:Y:S02]  /*04a0*/  SEL R5, RZ, 0xffffffff, !P0 ;  /* 0xffffffffff057807 */ /* 0x000fe40004000000 */
[----:B------:R-:W-:-:S03]  /*04b0*/  LOP3.LUT R10, R10, R3, RZ, 0xc0, !PT ;  /* 0x000000030a0a7212 */ /* 0x000fc600078ec0ff */
[----:B------:R-:W-:Y:S01]  /*04c0*/  IMAD.MOV R2, RZ, RZ, -R5 ;  /* 0x000000ffff027224 */ /* 0x000fe200078e0a05 */
[----:B------:R-:W-:-:S04]  /*04d0*/  SHF.R.U32.HI R10, RZ, R9, R10 ;  /* 0x00000009ff0a7219 */ /* 0x000fc8000001160a */
[----:B------:R-:W-:Y:S02]  /*04e0*/  LOP3.LUT P1, RZ, R2, R9, R3, 0xf8, !PT ;  /* 0x0000000902ff7212 */ /* 0x000fe4000782f803 */
[C---:B------:R-:W-:Y:S02]  /*04f0*/  LOP3.LUT P0, RZ, R10.reuse, 0x1, RZ, 0xc0, !PT ;  /* 0x000000010aff7812 */ /* 0x040fe4000780c0ff */
[----:B------:R-:W-:-:S04]  /*0500*/  LOP3.LUT P2, RZ, R10, 0x2, RZ, 0xc0, !PT ;  /* 0x000000020aff7812 */ /* 0x000fc8000784c0ff */
[----:B------:R-:W-:Y:S02]  /*0510*/  PLOP3.LUT P0, PT, P0, P1, P2, 0xe0, 0x0 ;  /* 0x000000000000781c */ /* 0x000fe40000703c20 */
[----:B------:R-:W-:Y:S02]  /*0520*/  LOP3.LUT P1, RZ, R0, 0x7fffff, RZ, 0xc0, !PT ;  /* 0x007fffff00ff7812 */ /* 0x000fe4000782c0ff */
[----:B------:R-:W-:-:S05]  /*0530*/  SEL R2, RZ, 0x1, !P0 ;  /* 0x00000001ff027807 */ /* 0x000fca0004000000 */
[----:B------:R-:W-:-:S05]  /*0540*/  IMAD.MOV R2, RZ, RZ, -R2 ;  /* 0x000000ffff027224 */ /* 0x000fca00078e0a02 */
[----:B------:R-:W-:Y:S01]  /*0550*/  ISETP.GE.AND P0, PT, R2, RZ, PT ;  /* 0x000000ff0200720c */ /* 0x000fe20003f06270 */
[----:B------:R-:W-:-:S05]  /*0560*/  VIADD R2, R7, 0xffffff04 ;  /* 0xffffff0407027836 */ /* 0x000fca0000000000 */
[----:B------:R-:W-:-:S07]  /*0570*/  SHF.R.U32.HI R3, RZ, R2, R3 ;  /* 0x00000002ff037219 */ /* 0x000fce0000011603 */
[----:B------:R-:W-:-:S04]  /*0580*/  @!P0 VIADD R3, R3, 0x1 ;  /* 0x0000000103038836 */ /* 0x000fc80000000000 */
[----:B------:R-:W-:-:S05]  /*0590*/  @!P1 IMAD.SHL.U32 R3, R3, 0x2, RZ ;  /* 0x0000000203039824 */ /* 0x000fca00078e00ff */
[----:B------:R-:W-:Y:S01]  /*05a0*/  LOP3.LUT R3, R3, 0x80000000, R0, 0xf8, !PT ;  /* 0x8000000003037812 */ /* 0x000fe200078ef800 */
[----:B------:R-:W-:Y:S06]  /*05b0*/  BRA `(.L_x_7) ;  /* 0x0000000000047947 */ /* 0x000fec0003800000 */
.L_x_8:
[----:B------:R0:W1:Y:S02]  /*05c0*/  MUFU.RCP R3, R0 ;  /* 0x0000000000037308 */ /* 0x0000640000001000 */
.L_x_7:
[----:B------:R-:W-:Y:S05]  /*05d0*/  BSYNC.RECONVERGENT B1 ;  /* 0x0000000000017941 */ /* 0x000fea0003800200 */
.L_x_5:
[----:B------:R-:W-:-:S04]  /*05e0*/  IMAD.MOV.U32 R7, RZ, RZ, 0x0 ;  /* 0x00000000ff077424 */ /* 0x000fc800078e00ff */
[----:B01----:R-:W-:Y:S05]  /*05f0*/  RET.REL.NODEC R6 `(_Z16integratorKernelPfi) ;  /* 0xfffffff806807950 */ /* 0x003fea0003c3ffff */
        .weak           $__internal_1_$__cuda_sm3x_div_rn_noftz_f32_slowpath
        .type           $__internal_1_$__cuda_sm3x_div_rn_noftz_f32_slowpath,@function
        .size           $__internal_1_$__cuda_sm3x_div_rn_noftz_f32_slowpath,(.L_x_22 - $__internal_1_$__cuda_sm3x_div_rn_noftz_f32_slowpath)
$__internal_1_$__cuda_sm3x_div_rn_noftz_f32_slowpath:
[--C-:B------:R-:W-:Y:S01]  /*0600*/  SHF.R.U32.HI R6, RZ, 0x17, R3.reuse ;  /* 0x00000017ff067819 */ /* 0x100fe20000011603 */
[----:B------:R-:W-:Y:S01]  /*0610*/  BSSY.RECONVERGENT B1, `(.L_x_9) ;  /* 0x0000064000017945 */ /* 0x000fe20003800200 */
[--C-:B------:R-:W-:Y:S01]  /*0620*/  SHF.R.U32.HI R5, RZ, 0x17, R0.reuse ;  /* 0x00000017ff057819 */ /* 0x100fe20000011600 */
[----:B------:R-:W-:Y:S01]  /*0630*/  IMAD.MOV.U32 R7, RZ, RZ, R0 ;  /* 0x000000ffff077224 */ /* 0x000fe200078e0000 */
[----:B------:R-:W-:Y:S01]  /*0640*/  LOP3.LUT R6, R6, 0xff, RZ, 0xc0, !PT ;  /* 0x000000ff06067812 */ /* 0x000fe200078ec0ff */
[----:B------:R-:W-:Y:S01]  /*0650*/  IMAD.MOV.U32 R8, RZ, RZ, R3 ;  /* 0x000000ffff087224 */ /* 0x000fe200078e0003 */
[----:B------:R-:W-:-:S03]  /*0660*/  LOP3.LUT R5, R5, 0xff, RZ, 0xc0, !PT ;  /* 0x000000ff05057812 */ /* 0x000fc600078ec0ff */
[----:B------:R-:W-:Y:S02]  /*0670*/  VIADD R11, R6, 0xffffffff ;  /* 0xffffffff060b7836 */ /* 0x000fe40000000000 */
[----:B------:R-:W-:-:S03]  /*0680*/  VIADD R10, R5, 0xffffffff ;  /* 0xffffffff050a7836 */ /* 0x000fc60000000000 */
[----:B------:R-:W-:-:S04]  /*0690*/  ISETP.GT.U32.AND P0, PT, R11, 0xfd, PT ;  /* 0x000000fd0b00780c */ /* 0x000fc80003f04070 */
[----:B------:R-:W-:-:S13]  /*06a0*/  ISETP.GT.U32.OR P0, PT, R10, 0xfd, P0 ;  /* 0x000000fd0a00780c */ /* 0x000fda0000704470 */
[----:B------:R-:W-:Y:S01]  /*06b0*/  @!P0 IMAD.MOV.U32 R9, RZ, RZ, RZ ;  /* 0x000000ffff098224 */ /* 0x000fe200078e00ff */
[----:B------:R-:W-:Y:S06]  /*06c0*/  @!P0 BRA `(.L_x_10) ;  /* 0x00000000005c8947 */ /* 0x000fec0003800000 */
[----:B------:R-:W-:Y:S02]  /*06d0*/  FSETP.GTU.FTZ.AND P0, PT, |R0|, +INF , PT ;  /* 0x7f8000000000780b */ /* 0x000fe40003f1c200 */
[----:B------:R-:W-:-:S04]  /*06e0*/  FSETP.GTU.FTZ.AND P1, PT, |R3|, +INF , PT ;  /* 0x7f8000000300780b */ /* 0x000fc80003f3c200 */
[----:B------:R-:W-:-:S13]  /*06f0*/  PLOP3.LUT P0, PT, P0, P1, PT, 0xf8, 0x8f ;  /* 0x00000000008f781c */ /* 0x000fda0000703f70 */
[----:B------:R-:W-:Y:S05]  /*0700*/  @P0 BRA `(.L_x_11) ;  /* 0x00000004004c0947 */ /* 0x000fea0003800000 */
[----:B------:R-:W-:-:S13]  /*0710*/  LOP3.LUT P0, RZ, R8, 0x7fffffff, R7, 0xc8, !PT ;  /* 0x7fffffff08ff7812 */ /* 0x000fda000780c807 */
[----:B------:R-:W-:Y:S05]  /*0720*/  @!P0 BRA `(.L_x_12) ;  /* 0x00000004003c8947 */ /* 0x000fea0003800000 */
[C---:B------:R-:W-:Y:S02]  /*0730*/  FSETP.NEU.FTZ.AND P2, PT, |R0|.reuse, +INF , PT ;  /* 0x7f8000000000780b */ /* 0x040fe40003f5d200 */
[----:B------:R-:W-:Y:S02]  /*0740*/  FSETP.NEU.FTZ.AND P1, PT, |R3|, +INF , PT ;  /* 0x7f8000000300780b */ /* 0x000fe40003f3d200 */
[----:B------:R-:W-:-:S11]  /*0750*/  FSETP.NEU.FTZ.AND P0, PT, |R0|, +INF , PT ;  /* 0x7f8000000000780b */ /* 0x000fd60003f1d200 */
[----:B------:R-:W-:Y:S05]  /*0760*/  @!P1 BRA !P2, `(.L_x_12) ;  /* 0x00000004002c9947 */ /* 0x000fea0005000000 */
[----:B------:R-:W-:-:S04]  /*0770*/  LOP3.LUT P2, RZ, R7, 0x7fffffff, RZ, 0xc0, !PT ;  /* 0x7fffffff07ff7812 */ /* 0x000fc8000784c0ff */
[----:B------:R-:W-:-:S13]  /*0780*/  PLOP3.LUT P1, PT, P1, P2, PT, 0x2f, 0xf2 ;  /* 0x0000000000f2781c */ /* 0x000fda0000f24577 */
[----:B------:R-:W-:Y:S05]  /*0790*/  @P1 BRA `(.L_x_13) ;  /* 0x0000000400181947 */ /* 0x000fea0003800000 */
[----:B------:R-:W-:-:S04]  /*07a0*/  LOP3.LUT P1, RZ, R8, 0x7fffffff, RZ, 0xc0, !PT ;  /* 0x7fffffff08ff7812 */ /* 0x000fc8000782c0ff */
[----:B------:R-:W-:-:S13]  /*07b0*/  PLOP3.LUT P0, PT, P0, P1, PT, 0x2f, 0xf2 ;  /* 0x0000000000f2781c */ /* 0x000fda0000702577 */
[----:B------:R-:W-:Y:S05]  /*07c0*/  @P0 BRA `(.L_x_14) ;  /* 0x0000000400000947 */ /* 0x000fea0003800000 */
[----:B------:R-:W-:Y:S02]  /*07d0*/  ISETP.GE.AND P0, PT, R10, RZ, PT ;  /* 0x000000ff0a00720c */ /* 0x000fe40003f06270 */
[----:B------:R-:W-:-:S11]  /*07e0*/  ISETP.GE.AND P1, PT, R11, RZ, PT ;  /* 0x000000ff0b00720c */ /* 0x000fd60003f26270 */
[----:B------:R-:W-:Y:S02]  /*07f0*/  @P0 IMAD.MOV.U32 R9, RZ, RZ, RZ ;  /* 0x000000ffff090224 */ /* 0x000fe400078e00ff */
[----:B------:R-:W-:Y:S01]  /*0800*/  @!P0 FFMA R7, R0, 1.84467440737095516160e+19, RZ ;  /* 0x5f80000000078823 */ /* 0x000fe200000000ff */
[----:B------:R-:W-:Y:S02]  /*0810*/  @!P0 IMAD.MOV.U32 R9, RZ, RZ, -0x40 ;  /* 0xffffffc0ff098424 */ /* 0x000fe400078e00ff */
[----:B------:R-:W-:Y:S02]  /*0820*/  @!P1 FFMA R8, R3, 1.84467440737095516160e+19, RZ ;  /* 0x5f80000003089823 */ /* 0x000fe400000000ff */
[----:B------:R-:W-:-:S07]  /*0830*/  @!P1 VIADD R9, R9, 0x40 ;  /* 0x0000004009099836 */ /* 0x000fce0000000000 */
.L_x_10:
[----:B------:R-:W-:Y:S01]  /*0840*/  LEA R3, R6, 0xc0800000, 0x17 ;  /* 0xc080000006037811 */ /* 0x000fe200078eb8ff */
[----:B------:R-:W-:Y:S01]  /*0850*/  VIADD R5, R5, 0xffffff81 ;  /* 0xffffff8105057836 */ /* 0x000fe20000000000 */
[----:B------:R-:W-:Y:S03]  /*0860*/  BSSY.RECONVERGENT B2, `(.L_x_15) ;  /* 0x0000035000027945 */ /* 0x000fe60003800200 */
[----:B------:R-:W-:Y:S01]  /*0870*/  IMAD.IADD R3, R8, 0x1, -R3 ;  /* 0x0000000108037824 */ /* 0x000fe200078e0a03 */
[C---:B------:R-:W-:Y:S01]  /*0880*/  IADD3 R6, PT, PT, R5.reuse, 0x7f, -R6 ;  /* 0x0000007f05067810 */ /* 0x040fe20007ffe806 */
[----:B------:R-:W-:Y:S02]  /*0890*/  IMAD R0, R5, -0x800000, R7 ;  /* 0xff80000005007824 */ /* 0x000fe400078e0207 */
[----:B------:R-:W0:Y:S01]  /*08a0*/  MUFU.RCP R8, R3 ;  /* 0x0000000300087308 */ /* 0x000e220000001000 */
[----:B------:R-:W-:Y:S01]  /*08b0*/  FADD.FTZ R11, -R3, -RZ ;  /* 0x800000ff030b7221 */ /* 0x000fe20000010100 */
[----:B------:R-:W-:-:S03]  /*08c0*/  IMAD.IADD R6, R6, 0x1, R9 ;  /* 0x0000000106067824 */ /* 0x000fc600078e0209 */
[----:B0-----:R-:W-:-:S04]  /*08d0*/  FFMA R13, R8, R11, 1 ;  /* 0x3f800000080d7423 */ /* 0x001fc8000000000b */
[----:B------:R-:W-:-:S04]  /*08e0*/  FFMA R10, R8, R13, R8 ;  /* 0x0000000d080a7223 */ /* 0x000fc80000000008 */
[----:B------:R-:W-:-:S04]  /*08f0*/  FFMA R7, R0, R10, RZ ;  /* 0x0000000a00077223 */ /* 0x000fc800000000ff */
[----:B------:R-:W-:-:S04]  /*0900*/  FFMA R8, R11, R7, R0 ;  /* 0x000000070b087223 */ /* 0x000fc80000000000 */
[----:B------:R-:W-:-:S04]  /*0910*/  FFMA R7, R10, R8, R7 ;  /* 0x000000080a077223 */ /* 0x000fc80000000007 */
[----:B------:R-:W-:-:S04]  /*0920*/  FFMA R8, R11, R7, R0 ;  /* 0x000000070b087223 */ /* 0x000fc80000000000 */
[----:B------:R-:W-:-:S05]  /*0930*/  FFMA R0, R10, R8, R7 ;  /* 0x000000080a007223 */ /* 0x000fca0000000007 */
[----:B------:R-:W-:-:S04]  /*0940*/  SHF.R.U32.HI R3, RZ, 0x17, R0 ;  /* 0x00000017ff037819 */ /* 0x000fc80000011600 */
[----:B------:R-:W-:-:S05]  /*0950*/  LOP3.LUT R3, R3, 0xff, RZ, 0xc0, !PT ;  /* 0x000000ff03037812 */ /* 0x000fca00078ec0ff */
[----:B------:R-:W-:-:S04]  /*0960*/  IMAD.IADD R9, R3, 0x1, R6 ;  /* 0x0000000103097824 */ /* 0x000fc800078e0206 */
[----:B------:R-:W-:-:S05]  /*0970*/  VIADD R3, R9, 0xffffffff ;  /* 0xffffffff09037836 */ /* 0x000fca0000000000 */
[----:B------:R-:W-:-:S13]  /*0980*/  ISETP.GE.U32.AND P0, PT, R3, 0xfe, PT ;  /* 0x000000fe0300780c */ /* 0x000fda0003f06070 */
[----:B------:R-:W-:Y:S05]  /*0990*/  @!P0 BRA `(.L_x_16) ;  /* 0x0000000000808947 */ /* 0x000fea0003800000 */
[----:B------:R-:W-:-:S13]  /*09a0*/  ISETP.GT.AND P0, PT, R9, 0xfe, PT ;  /* 0x000000fe0900780c */ /* 0x000fda0003f04270 */
[----:B------:R-:W-:Y:S05]  /*09b0*/  @P0 BRA `(.L_x_17) ;  /* 0x00000000006c0947 */ /* 0x000fea0003800000 */
[----:B------:R-:W-:-:S13]  /*09c0*/  ISETP.GE.AND P0, PT, R9, 0x1, PT ;  /* 0x000000010900780c */ /* 0x000fda0003f06270 */
[----:B------:R-:W-:Y:S05]  /*09d0*/  @P0 BRA `(.L_x_18) ;  /* 0x0000000000740947 */ /* 0x000fea0003800000 */
[----:B------:R-:W-:Y:S02]  /*09e0*/  ISETP.GE.AND P0, PT, R9, -0x18, PT ;  /* 0xffffffe80900780c */ /* 0x000fe40003f06270 */
[----:B------:R-:W-:-:S11]  /*09f0*/  LOP3.LUT R0, R0, 0x80000000, RZ, 0xc0, !PT ;  /* 0x8000000000007812 */ /* 0x000fd600078ec0ff */
[----:B------:R-:W-:Y:S05]  /*0a00*/  @!P0 BRA `(.L_x_18) ;  /* 0x0000000000688947 */ /* 0x000fea0003800000 */
[CCC-:B------:R-:W-:Y:S01]  /*0a10*/  FFMA.RZ R3, R10.reuse, R8.reuse, R7.reuse ;  /* 0x000000080a037223 */ /* 0x1c0fe2000000c007 */
[CCC-:B------:R-:W-:Y:S01]  /*0a20*/  FFMA.RM R6, R10.reuse, R8.reuse, R7.reuse ;  /* 0x000000080a067223 */ /* 0x1c0fe20000004007 */
[C---:B------:R-:W-:Y:S02]  /*0a30*/  ISETP.NE.AND P2, PT, R9.reuse, RZ, PT ;  /* 0x000000ff0900720c */ /* 0x040fe40003f45270 */
[----:B------:R-:W-:Y:S02]  /*0a40*/  ISETP.NE.AND P1, PT, R9, RZ, PT ;  /* 0x000000ff0900720c */ /* 0x000fe40003f25270 */
[----:B------:R-:W-:Y:S01]  /*0a50*/  LOP3.LUT R5, R3, 0x7fffff, RZ, 0xc0, !PT ;  /* 0x007fffff03057812 */ /* 0x000fe200078ec0ff */
[----:B------:R-:W-:Y:S01]  /*0a60*/  FFMA.RP R3, R10, R8, R7 ;  /* 0x000000080a037223 */ /* 0x000fe20000008007 */
[----:B------:R-:W-:Y:S02]  /*0a70*/  VIADD R8, R9, 0x20 ;  /* 0x0000002009087836 */ /* 0x000fe40000000000 */
[----:B------:R-:W-:Y:S01]  /*0a80*/  LOP3.LUT R5, R5, 0x800000, RZ, 0xfc, !PT ;  /* 0x0080000005057812 */ /* 0x000fe200078efcff */
[----:B------:R-:W-:Y:S01]  /*0a90*/  IMAD.MOV R7, RZ, RZ, -R9 ;  /* 0x000000ffff077224 */ /* 0x000fe200078e0a09 */
[----:B------:R-:W-:-:S02]  /*0aa0*/  FSETP.NEU.FTZ.AND P0, PT, R3, R6, PT ;  /* 0x000000060300720b */ /* 0x000fc40003f1d000 */
[----:B------:R-:W-:Y:S02]  /*0ab0*/  SHF.L.U32 R8, R5, R8, RZ ;  /* 0x0000000805087219 */ /* 0x000fe400000006ff */
[----:B------:R-:W-:Y:S02]  /*0ac0*/  SEL R6, R7, RZ, P2 ;  /* 0x000000ff07067207 */ /* 0x000fe40001000000 */
[----:B------:R-:W-:Y:S02]  /*0ad0*/  ISETP.NE.AND P1, PT, R8, RZ, P1 ;  /* 0x000000ff0800720c */ /* 0x000fe40000f25270 */
[----:B------:R-:W-:Y:S02]  /*0ae0*/  SHF.R.U32.HI R6, RZ, R6, R5 ;  /* 0x00000006ff067219 */ /* 0x000fe40000011605 */
[----:B------:R-:W-:Y:S02]  /*0af0*/  PLOP3.LUT P0, PT, P0, P1, PT, 0xf8, 0x8f ;  /* 0x00000000008f781c */ /* 0x000fe40000703f70 */
[----:B------:R-:W-:-:S02]  /*0b00*/  SHF.R.U32.HI R8, RZ, 0x1, R6 ;  /* 0x00000001ff087819 */ /* 0x000fc40000011606 */
[----:B------:R-:W-:-:S04]  /*0b10*/  SEL R3, RZ, 0x1, !P0 ;  /* 0x00000001ff037807 */ /* 0x000fc80004000000 */
[----:B------:R-:W-:-:S04]  /*0b20*/  LOP3.LUT R3, R3, 0x1, R8, 0xf8, !PT ;  /* 0x0000000103037812 */ /* 0x000fc800078ef808 */
[----:B------:R-:W-:-:S05]  /*0b30*/  LOP3.LUT R3, R3, R6, RZ, 0xc0, !PT ;  /* 0x0000000603037212 */ /* 0x000fca00078ec0ff */
[----:B------:R-:W-:-:S05]  /*0b40*/  IMAD.IADD R3, R8, 0x1, R3 ;  /* 0x0000000108037824 */ /* 0x000fca00078e0203 */
[----:B------:R-:W-:Y:S01]  /*0b50*/  LOP3.LUT R0, R3, R0, RZ, 0xfc, !PT ;  /* 0x0000000003007212 */ /* 0x000fe200078efcff */
[----:B------:R-:W-:Y:S06]  /*0b60*/  BRA `(.L_x_18) ;  /* 0x0000000000107947 */ /* 0x000fec0003800000 */
.L_x_17:
[----:B------:R-:W-:-:S04]  /*0b70*/  LOP3.LUT R0, R0, 0x80000000, RZ, 0xc0, !PT ;  /* 0x8000000000007812 */ /* 0x000fc800078ec0ff */
[----:B------:R-:W-:Y:S01]  /*0b80*/  LOP3.LUT R0, R0, 0x7f800000, RZ, 0xfc, !PT ;  /* 0x7f80000000007812 */ /* 0x000fe200078efcff */
[----:B------:R-:W-:Y:S06]  /*0b90*/  BRA `(.L_x_18) ;  /* 0x0000000000047947 */ /* 0x000fec0003800000 */
.L_x_16:
[----:B------:R-:W-:-:S07]  /*0ba0*/  IMAD R0, R6, 0x800000, R0 ;  /* 0x0080000006007824 */ /* 0x000fce00078e0200 */
.L_x_18:
[----:B------:R-:W-:Y:S05]  /*0bb0*/  BSYNC.RECONVERGENT B2 ;  /* 0x0000000000027941 */ /* 0x000fea0003800200 */
.L_x_15:
[----:B------:R-:W-:Y:S05]  /*0bc0*/  BRA `(.L_x_19) ;  /* 0x0000000000207947 */ /* 0x000fea0003800000 */
.L_x_14:
[----:B------:R-:W-:-:S04]  /*0bd0*/  LOP3.LUT R0, R8, 0x80000000, R7, 0x48, !PT ;  /* 0x8000000008007812 */ /* 0x000fc800078e4807 */
[----:B------:R-:W-:Y:S01]  /*0be0*/  LOP3.LUT R0, R0, 0x7f800000, RZ, 0xfc, !PT ;  /* 0x7f80000000007812 */ /* 0x000fe200078efcff */
[----:B------:R-:W-:Y:S06]  /*0bf0*/  BRA `(.L_x_19) ;  /* 0x0000000000147947 */ /* 0x000fec0003800000 */
.L_x_13:
[----:B------:R-:W-:Y:S01]  /*0c00*/  LOP3.LUT R0, R8, 0x80000000, R7, 0x48, !PT ;  /* 0x8000000008007812 */ /* 0x000fe200078e4807 */
[----:B------:R-:W-:Y:S06]  /*0c10*/  BRA `(.L_x_19) ;  /* 0x00000000000c7947 */ /* 0x000fec0003800000 */
.L_x_12:
[----:B------:R-:W0:Y:S01]  /*0c20*/  MUFU.RSQ R0, -QNAN ;  /* 0xffc0000000007908 */ /* 0x000e220000001400 */
[----:B------:R-:W-:Y:S05]  /*0c30*/  BRA `(.L_x_19) ;  /* 0x0000000000047947 */ /* 0x000fea0003800000 */
.L_x_11:
[----:B------:R-:W-:-:S07]  /*0c40*/  FADD.FTZ R0, R0, R3 ;  /* 0x0000000300007221 */ /* 0x000fce0000010000 */
.L_x_19:
[----:B------:R-:W-:Y:S05]  /*0c50*/  BSYNC.RECONVERGENT B1 ;  /* 0x0000000000017941 */ /* 0x000fea0003800200 */
.L_x_9:
[----:B------:R-:W-:-:S04]  /*0c60*/  IMAD.MOV.U32 R3, RZ, RZ, 0x0 ;  /* 0x00000000ff037424 */ /* 0x000fc800078e00ff */
[----:B0-----:R-:W-:Y:S05]  /*0c70*/  RET.REL.NODEC R2 `(_Z16integratorKernelPfi) ;  /* 0xfffffff002e07950 */ /* 0x001fea0003c3ffff */
.L_x_20:
[----:B------:R-:W-:-:S00]  /*0c80*/  BRA `(.L_x_20) ;  /* 0xfffffffc00fc7947 */ /* 0x000fc0000383ffff */
[----:B------:R-:W-:-:S00]  /*0c90*/  NOP ;  /* 0x0000000000007918 */ /* 0x000fc00000000000 */
        /* <DEDUP_REMOVED lines=14> */
.L_x_22:


//--------------------- .nv.shared.reserved.0     --------------------------
	.section	.nv.shared.reserved.0,"aw",@nobits
	.weak		__nv_reservedSMEM_offset_0_alias
	.size		__nv_reservedSMEM_offset_0_alias, 0, 64
	.other		__nv_reservedSMEM_offset_0_alias,@"STO_CUDA_RESERVED_SHARED STV_DEFAULT"
__nv_reservedSMEM_offset_0_alias:
	.zero		0
	.zero		64


//--------------------- .nv.constant0._Z16integratorKernelPfi --------------------------
	.section	.nv.constant0._Z16integratorKernelPfi,"a",@progbits
	.sectionflags	@""
	.align	4
.nv.constant0._Z16integratorKernelPfi:
	.zero		908


//--------------------- SYMBOLS --------------------------

	.type		.nv.reservedSmem.offset0,@object
	.size		.nv.reservedSmem.offset0,0x4
